//
// Generated by NVIDIA NVVM Compiler
//
// Compiler Build ID: CL-36424714
// Cuda compilation tools, release 13.0, V13.0.88
// Based on NVVM 20.0.0
//

.version 9.0
.target sm_100
.address_size 64

	// .globl	_Z10div_kerneliPKfS0_Pf

.visible .entry _Z10div_kerneliPKfS0_Pf(
	.param .u32 _Z10div_kerneliPKfS0_Pf_param_0,
	.param .u64 .ptr .align 1 _Z10div_kerneliPKfS0_Pf_param_1,
	.param .u64 .ptr .align 1 _Z10div_kerneliPKfS0_Pf_param_2,
	.param .u64 .ptr .align 1 _Z10div_kerneliPKfS0_Pf_param_3
)
{
	.reg .pred 	%p<2>;
	.reg .b32 	%r<6>;
	.reg .b32 	%f<4>;
	.reg .b64 	%rd<11>;

	ld.param.u32 	%r2, [_Z10div_kerneliPKfS0_Pf_param_0];
	ld.param.u64 	%rd1, [_Z10div_kerneliPKfS0_Pf_param_1];
	ld.param.u64 	%rd2, [_Z10div_kerneliPKfS0_Pf_param_2];
	ld.param.u64 	%rd3, [_Z10div_kerneliPKfS0_Pf_param_3];
	mov.u32 	%r3, %ctaid.x;
	mov.u32 	%r4, %ntid.x;
	mov.u32 	%r5, %tid.x;
	mad.lo.s32 	%r1, %r3, %r4, %r5;
	setp.ge.s32 	%p1, %r1, %r2;
	@%p1 bra 	$L__BB0_2;
	cvta.to.global.u64 	%rd4, %rd1;
	cvta.to.global.u64 	%rd5, %rd2;
	cvta.to.global.u64 	%rd6, %rd3;
	mul.wide.s32 	%rd7, %r1, 4;
	add.s64 	%rd8, %rd4, %rd7;
	ld.global.f32 	%f1, [%rd8];
	add.s64 	%rd9, %rd5, %rd7;
	ld.global.f32 	%f2, [%rd9];
	div.rn.f32 	%f3, %f1, %f2;
	add.s64 	%rd10, %rd6, %rd7;
	st.global.f32 	[%rd10], %f3;
$L__BB0_2:
	ret;

}


// ===== COMPILED SASS (sm_100) =====

	.target	sm_100

	.elftype	@"ET_EXEC"


//--------------------- .note.nv.tkinfo           --------------------------
	.section	.note.nv.tkinfo,"",@"SHT_NOTE"
	.sectionflags	@"SHF_NOTE_NV_TKINFO"
	.tkinfo
        /*0018*/ 	.word	0x00000002
        /*0030*/ 	.string	""
        /*0030*/ 	.string	"ptxas"
        /*0030*/ 	.string	"Cuda compilation tools, release 13.0, V13.0.88"
        /*0030*/ 	.string	"Build cuda_13.0.r13.0/compiler.36424714_0"
        /*0030*/ 	.string	"-arch sm_100 -m 64 "



//--------------------- .note.nv.cuinfo           --------------------------
	.section	.note.nv.cuinfo,"",@"SHT_NOTE"
	.sectionflags	@"SHF_NOTE_NV_CUINFO"
        /*0018*/ 	.short	0x0002
        /*001a*/ 	.short	0x0064
        /*001c*/ 	.short	0x0082
	.zero		2


//--------------------- .nv.info                  --------------------------
	.section	.nv.info,"",@"SHT_CUDA_INFO"
	.align	4


	//----- nvinfo : EIATTR_REGCOUNT
	.align		4
        /*0000*/ 	.byte	0x04, 0x2f
        /*0002*/ 	.short	(.L_1 - .L_0)
	.align		4
.L_0:
        /*0004*/ 	.word	index@(_Z10div_kerneliPKfS0_Pf)
        /*0008*/ 	.word	0x00000010


	//----- nvinfo : EIATTR_FRAME_SIZE
	.align		4
.L_1:
        /*000c*/ 	.byte	0x04, 0x11
        /*000e*/ 	.short	(.L_3 - .L_2)
	.align		4
.L_2:
        /*0010*/ 	.word	index@($__internal_0_$__cuda_sm3x_div_rn_noftz_f32_slowpath)
        /*0014*/ 	.word	0x00000000


	//----- nvinfo : EIATTR_FRAME_SIZE
	.align		4
.L_3:
        /*0018*/ 	.byte	0x04, 0x11
        /*001a*/ 	.short	(.L_5 - .L_4)
	.align		4
.L_4:
        /*001c*/ 	.word	index@(_Z10div_kerneliPKfS0_Pf)
        /*0020*/ 	.word	0x00000000


	//----- nvinfo : EIATTR_MIN_STACK_SIZE
	.align		4
.L_5:
        /*0024*/ 	.byte	0x04, 0x12
        /*0026*/ 	.short	(.L_7 - .L_6)
	.align		4
.L_6:
        /*0028*/ 	.word	index@(_Z10div_kerneliPKfS0_Pf)
        /*002c*/ 	.word	0x00000000
.L_7:


//--------------------- .nv.compat                --------------------------
	.section	.nv.compat,"",@"SHT_CUDA_COMPAT_INFO"
	.align	4
        /*0000*/ 	.byte	0x02, 0x09, 0x00, 0x00, 0x02, 0x02, 0x01, 0x00, 0x02, 0x05, 0x05, 0x00, 0x03, 0x07, 0x01, 0x01
        /*0010*/ 	.byte	0x02, 0x03, 0x00, 0x00, 0x02, 0x06, 0x01, 0x00, 0x04, 0x0b, 0x08, 0x00, 0x01, 0x00, 0x00, 0x00
        /*0020*/ 	.byte	0x00, 0x00, 0x00, 0x00


//--------------------- .nv.info._Z10div_kerneliPKfS0_Pf --------------------------
	.section	.nv.info._Z10div_kerneliPKfS0_Pf,"",@"SHT_CUDA_INFO"
	.sectionflags	@""
	.align	4


	//----- nvinfo : EIATTR_CUDA_API_VERSION
	.align		4
        /*0000*/ 	.byte	0x04, 0x37
        /*0002*/ 	.short	(.L_9 - .L_8)
.L_8:
        /*0004*/ 	.word	0x00000082


	//----- nvinfo : EIATTR_KPARAM_INFO
	.align		4
.L_9:
        /*0008*/ 	.byte	0x04, 0x17
        /*000a*/ 	.short	(.L_11 - .L_10)
.L_10:
        /*000c*/ 	.word	0x00000000
        /*0010*/ 	.short	0x0003
        /*0012*/ 	.short	0x0018
        /*0014*/ 	.byte	0x00, 0xf5, 0x21, 0x00


	//----- nvinfo : EIATTR_KPARAM_INFO
	.align		4
.L_11:
        /*0018*/ 	.byte	0x04, 0x17
        /*001a*/ 	.short	(.L_13 - .L_12)
.L_12:
        /*001c*/ 	.word	0x00000000
        /*0020*/ 	.short	0x0002
        /*0022*/ 	.short	0x0010
        /*0024*/ 	.byte	0x00, 0xf5, 0x21, 0x00


	//----- nvinfo : EIATTR_KPARAM_INFO
	.align		4
.L_13:
        /*0028*/ 	.byte	0x04, 0x17
        /*002a*/ 	.short	(.L_15 - .L_14)
.L_14:
        /*002c*/ 	.word	0x00000000
        /*0030*/ 	.short	0x0001
        /*0032*/ 	.short	0x0008
        /*0034*/ 	.byte	0x00, 0xf5, 0x21, 0x00


	//----- nvinfo : EIATTR_KPARAM_INFO
	.align		4
.L_15:
        /*0038*/ 	.byte	0x04, 0x17
        /*003a*/ 	.short	(.L_17 - .L_16)
.L_16:
        /*003c*/ 	.word	0x00000000
        /*0040*/ 	.short	0x0000
        /*0042*/ 	.short	0x0000
        /*0044*/ 	.byte	0x00, 0xf0, 0x11, 0x00


	//----- nvinfo : EIATTR_SPARSE_MMA_MASK
	.align		4
.L_17:
        /*0048*/ 	.byte	0x03, 0x50
        /*004a*/ 	.short	0x0000


	//----- nvinfo : EIATTR_MAXREG_COUNT
	.align		4
        /*004c*/ 	.byte	0x03, 0x1b
        /*004e*/ 	.short	0x00ff


	//----- nvinfo : EIATTR_MERCURY_ISA_VERSION
	.align		4
        /*0050*/ 	.byte	0x03, 0x5f
        /*0052*/ 	.short	0x0101


	//----- nvinfo : EIATTR_VRC_CTA_INIT_COUNT
	.align		4
        /*0054*/ 	.byte	0x02, 0x4a
	.zero		1
	.zero		1


	//----- nvinfo : EIATTR_EXIT_INSTR_OFFSETS
	.align		4
        /*0058*/ 	.byte	0x04, 0x1c
        /*005a*/ 	.short	(.L_19 - .L_18)


	//   ....[0]....
.L_18:
        /*005c*/ 	.word	0x00000070


	//   ....[1]....
        /*0060*/ 	.word	0x000001f0


	//----- nvinfo : EIATTR_CRS_STACK_SIZE
	.align		4
.L_19:
        /*0064*/ 	.byte	0x04, 0x1e
        /*0066*/ 	.short	(.L_21 - .L_20)
.L_20:
        /*0068*/ 	.word	0x00000000


	//----- nvinfo : EIATTR_CBANK_PARAM_SIZE
	.align		4
.L_21:
        /*006c*/ 	.byte	0x03, 0x19
        /*006e*/ 	.short	0x0020


	//----- nvinfo : EIATTR_PARAM_CBANK
	.align		4
        /*0070*/ 	.byte	0x04, 0x0a
        /*0072*/ 	.short	(.L_23 - .L_22)
	.align		4
.L_22:
        /*0074*/ 	.word	index@(.nv.constant0._Z10div_kerneliPKfS0_Pf)
        /*0078*/ 	.short	0x0380
        /*007a*/ 	.short	0x0020


	//----- nvinfo : EIATTR_SW_WAR
	.align		4
.L_23:
        /*007c*/ 	.byte	0x04, 0x36
        /*007e*/ 	.short	(.L_25 - .L_24)
.L_24:
        /*0080*/ 	.word	0x00000008
.L_25:


//--------------------- .nv.callgraph             --------------------------
	.section	.nv.callgraph,"",@"SHT_CUDA_CALLGRAPH"
	.align	4
	.sectionentsize	8
	.align		4
        /*0000*/ 	.word	0x00000000
	.align		4
        /*0004*/ 	.word	0xffffffff
	.align		4
        /*0008*/ 	.word	0x00000000
	.align		4
        /*000c*/ 	.word	0xfffffffe
	.align		4
        /*0010*/ 	.word	0x00000000
	.align		4
        /*0014*/ 	.word	0xfffffffd
	.align		4
        /*0018*/ 	.word	0x00000000
	.align		4
        /*001c*/ 	.word	0xfffffffc


//--------------------- .text._Z10div_kerneliPKfS0_Pf --------------------------
	.section	.text._Z10div_kerneliPKfS0_Pf,"ax",@progbits
	.align	128
        .global         _Z10div_kerneliPKfS0_Pf
        .type           _Z10div_kerneliPKfS0_Pf,@function
        .size           _Z10div_kerneliPKfS0_Pf,(.L_x_14 - _Z10div_kerneliPKfS0_Pf)
        .other          _Z10div_kerneliPKfS0_Pf,@"STO_CUDA_ENTRY STV_DEFAULT"
_Z10div_kerneliPKfS0_Pf:
.text._Z10div_kerneliPKfS0_Pf:
[----:B------:R-:W-:Y:S01]  /*0000*/  LDC R1, c[0x0][0x37c] ;  /* 0x0000df00ff017b82 */ /* 0x000fe20000000800 */
[----:B------:R-:W0:Y:S07]  /*0010*/  S2R R3, SR_TID.X ;  /* 0x0000000000037919 */ /* 0x000e2e0000002100 */
[----:B------:R-:W0:Y:S01]  /*0020*/  S2UR UR4, SR_CTAID.X ;  /* 0x00000000000479c3 */ /* 0x000e220000002500 */
[----:B------:R-:W1:Y:S07]  /*0030*/  LDCU UR5, c[0x0][0x380] ;  /* 0x00007000ff0577ac */ /* 0x000e6e0008000800 */
[----:B------:R-:W0:Y:S02]  /*0040*/  LDC R2, c[0x0][0x360] ;  /* 0x0000d800ff027b82 */ /* 0x000e240000000800 */
[----:B0-----:R-:W-:-:S05]  /*0050*/  IMAD R2, R2, UR4, R3 ;  /* 0x0000000402027c24 */ /* 0x001fca000f8e0203 */
[----:B-1----:R-:W-:-:S13]  /*0060*/  ISETP.GE.AND P0, PT, R2, UR5, PT ;  /* 0x0000000502007c0c */ /* 0x002fda000bf06270 */
[----:B------:R-:W-:Y:S05]  /*0070*/  @P0 EXIT ;  /* 0x000000000000094d */ /* 0x000fea0003800000 */
[----:B------:R-:W0:Y:S01]  /*0080*/  LDC.64 R6, c[0x0][0x390] ;  /* 0x0000e400ff067b82 */ /* 0x000e220000000a00 */
[----:B------:R-:W1:Y:S07]  /*0090*/  LDCU.64 UR4, c[0x0][0x358] ;  /* 0x00006b00ff0477ac */ /* 0x000e6e0008000a00 */
[----:B------:R-:W2:Y:S01]  /*00a0*/  LDC.64 R4, c[0x0][0x388] ;  /* 0x0000e200ff047b82 */ /* 0x000ea20000000a00 */
[----:B0-----:R-:W-:-:S05]  /*00b0*/  IMAD.WIDE R6, R2, 0x4, R6 ;  /* 0x0000000402067825 */ /* 0x001fca00078e0206 */
[----:B-1----:R-:W3:Y:S01]  /*00c0*/  LDG.E R3, desc[UR4][R6.64] ;  /* 0x0000000406037981 */ /* 0x002ee2000c1e1900 */
[----:B--2---:R-:W-:-:S05]  /*00d0*/  IMAD.WIDE R4, R2, 0x4, R4 ;  /* 0x0000000402047825 */ /* 0x004fca00078e0204 */
[----:B------:R-:W2:Y:S01]  /*00e0*/  LDG.E R0, desc[UR4][R4.64] ;  /* 0x0000000404007981 */ /* 0x000ea2000c1e1900 */
[----:B------:R-:W-:Y:S01]  /*00f0*/  BSSY.RECONVERGENT B0, `(.L_x_0) ;  /* 0x000000c000007945 */ /* 0x000fe20003800200 */
[----:B---3--:R-:W0:Y:S08]  /*0100*/  MUFU.RCP R8, R3 ;  /* 0x0000000300087308 */ /* 0x008e300000001000 */
[----:B--2---:R-:W1:Y:S01]  /*0110*/  FCHK P0, R0, R3 ;  /* 0x0000000300007302 */ /* 0x004e620000000000 */
[----:B0-----:R-:W-:-:S04]  /*0120*/  FFMA R9, -R3, R8, 1 ;  /* 0x3f80000003097423 */ /* 0x001fc80000000108 */
[----:B------:R-:W-:-:S04]  /*0130*/  FFMA R9, R8, R9, R8 ;  /* 0x0000000908097223 */ /* 0x000fc80000000008 */
[----:B------:R-:W-:-:S04]  /*0140*/  FFMA R8, R0, R9, RZ ;  /* 0x0000000900087223 */ /* 0x000fc800000000ff */
[----:B------:R-:W-:-:S04]  /*0150*/  FFMA R10, -R3, R8, R0 ;  /* 0x00000008030a7223 */ /* 0x000fc80000000100 */
[----:B------:R-:W-:Y:S01]  /*0160*/  FFMA R9, R9, R10, R8 ;  /* 0x0000000a09097223 */ /* 0x000fe20000000008 */
[----:B-1----:R-:W-:Y:S06]  /*0170*/  @!P0 BRA `(.L_x_1) ;  /* 0x00000000000c8947 */ /* 0x002fec0003800000 */
[----:B------:R-:W-:-:S07]  /*0180*/  MOV R4, 0x1a0 ;  /* 0x000001a000047802 */ /* 0x000fce0000000f00 */
[----:B------:R-:W-:Y:S05]  /*0190*/  CALL.REL.NOINC `($__internal_0_$__cuda_sm3x_div_rn_noftz_f32_slowpath) ;  /* 0x0000000000187944 */ /* 0x000fea0003c00000 */
[----:B------:R-:W-:-:S07]  /*01a0*/  IMAD.MOV.U32 R9, RZ, RZ, R0 ;  /* 0x000000ffff097224 */ /* 0x000fce00078e0000 */
.L_x_1:
[----:B------:R-:W-:Y:S05]  /*01b0*/  BSYNC.RECONVERGENT B0 ;  /* 0x0000000000007941 */ /* 0x000fea0003800200 */
.L_x_0:
[----:B------:R-:W0:Y:S02]  /*01c0*/  LDC.64 R4, c[0x0][0x398] ;  /* 0x0000e600ff047b82 */ /* 0x000e240000000a00 */
[----:B0-----:R-:W-:-:S05]  /*01d0*/  IMAD.WIDE R2, R2, 0x4, R4 ;  /* 0x0000000402027825 */ /* 0x001fca00078e0204 */
[----:B------:R-:W-:Y:S01]  /*01e0*/  STG.E desc[UR4][R2.64], R9 ;  /* 0x0000000902007986 */ /* 0x000fe2000c101904 */
[----:B------:R-:W-:Y:S05]  /*01f0*/  EXIT ;  /* 0x000000000000794d */ /* 0x000fea0003800000 */
        .weak           $__internal_0_$__cuda_sm3x_div_rn_noftz_f32_slowpath
        .type           $__internal_0_$__cuda_sm3x_div_rn_noftz_f32_slowpath,@function
        .size           $__internal_0_$__cuda_sm3x_div_rn_noftz_f32_slowpath,(.L_x_14 - $__internal_0_$__cuda_sm3x_div_rn_noftz_f32_slowpath)
$__internal_0_$__cuda_sm3x_div_rn_noftz_f32_slowpath:
[--C-:B------:R-:W-:Y:S01]  /*0200*/  SHF.R.U32.HI R6, RZ, 0x17, R3.reuse ;  /* 0x00000017ff067819 */ /* 0x100fe20000011603 */
[----:B------:R-:W-:Y:S01]  /*0210*/  BSSY.RECONVERGENT B1, `(.L_x_2) ;  /* 0x0000064000017945 */ /* 0x000fe20003800200 */
[--C-:B------:R-:W-:Y:S01]  /*0220*/  SHF.R.U32.HI R5, RZ, 0x17, R0.reuse ;  /* 0x00000017ff057819 */ /* 0x100fe20000011600 */
[----:B------:R-:W-:Y:S01]  /*0230*/  IMAD.MOV.U32 R7, RZ, RZ, R0 ;  /* 0x000000ffff077224 */ /* 0x000fe200078e0000 */
[----:B------:R-:W-:Y:S01]  /*0240*/  LOP3.LUT R6, R6, 0xff, RZ, 0xc0, !PT ;  /* 0x000000ff06067812 */ /* 0x000fe200078ec0ff */
[----:B------:R-:W-:Y:S01]  /*0250*/  IMAD.MOV.U32 R8, RZ, RZ, R3 ;  /* 0x000000ffff087224 */ /* 0x000fe200078e0003 */
[----:B------:R-:W-:-:S03]  /*0260*/  LOP3.LUT R5, R5, 0xff, RZ, 0xc0, !PT ;  /* 0x000000ff05057812 */ /* 0x000fc600078ec0ff */
[----:B------:R-:W-:Y:S02]  /*0270*/  VIADD R11, R6, 0xffffffff ;  /* 0xffffffff060b7836 */ /* 0x000fe40000000000 */
[----:B------:R-:W-:-:S03]  /*0280*/  VIADD R10, R5, 0xffffffff ;  /* 0xffffffff050a7836 */ /* 0x000fc60000000000 */
[----:B------:R-:W-:-:S04]  /*0290*/  ISETP.GT.U32.AND P0, PT, R11, 0xfd, PT ;  /* 0x000000fd0b00780c */ /* 0x000fc80003f04070 */
[----:B------:R-:W-:-:S13]  /*02a0*/  ISETP.GT.U32.OR P0, PT, R10, 0xfd, P0 ;  /* 0x000000fd0a00780c */ /* 0x000fda0000704470 */
[----:B------:R-:W-:Y:S01]  /*02b0*/  @!P0 IMAD.MOV.U32 R9, RZ, RZ, RZ ;  /* 0x000000ffff098224 */ /* 0x000fe200078e00ff */
[----:B------:R-:W-:Y:S06]  /*02c0*/  @!P0 BRA `(.L_x_3) ;  /* 0x00000000005c8947 */ /* 0x000fec0003800000 */
[----:B------:R-:W-:Y:S02]  /*02d0*/  FSETP.GTU.FTZ.AND P0, PT, |R0|, +INF , PT ;  /* 0x7f8000000000780b */ /* 0x000fe40003f1c200 */
[----:B------:R-:W-:-:S04]  /*02e0*/  FSETP.GTU.FTZ.AND P1, PT, |R3|, +INF , PT ;  /* 0x7f8000000300780b */ /* 0x000fc80003f3c200 */
[----:B------:R-:W-:-:S13]  /*02f0*/  PLOP3.LUT P0, PT, P0, P1, PT, 0xf8, 0x8f ;  /* 0x00000000008f781c */ /* 0x000fda0000703f70 */
[----:B------:R-:W-:Y:S05]  /*0300*/  @P0 BRA `(.L_x_4) ;  /* 0x00000004004c0947 */ /* 0x000fea0003800000 */
[----:B------:R-:W-:-:S13]  /*0310*/  LOP3.LUT P0, RZ, R8, 0x7fffffff, R7, 0xc8, !PT ;  /* 0x7fffffff08ff7812 */ /* 0x000fda000780c807 */
[----:B------:R-:W-:Y:S05]  /*0320*/  @!P0 BRA `(.L_x_5) ;  /* 0x00000004003c8947 */ /* 0x000fea0003800000 */
[C---:B------:R-:W-:Y:S02]  /*0330*/  FSETP.NEU.FTZ.AND P2, PT, |R0|.reuse, +INF , PT ;  /* 0x7f8000000000780b */ /* 0x040fe40003f5d200 */
[----:B------:R-:W-:Y:S02]  /*0340*/  FSETP.NEU.FTZ.AND P1, PT, |R3|, +INF , PT ;  /* 0x7f8000000300780b */ /* 0x000fe40003f3d200 */
[----:B------:R-:W-:-:S11]  /*0350*/  FSETP.NEU.FTZ.AND P0, PT, |R0|, +INF , PT ;  /* 0x7f8000000000780b */ /* 0x000fd60003f1d200 */
[----:B------:R-:W-:Y:S05]  /*0360*/  @!P1 BRA !P2, `(.L_x_5) ;  /* 0x00000004002c9947 */ /* 0x000fea0005000000 */
[----:B------:R-:W-:-:S04]  /*0370*/  LOP3.LUT P2, RZ, R7, 0x7fffffff, RZ, 0xc0, !PT ;  /* 0x7fffffff07ff7812 */ /* 0x000fc8000784c0ff */
[----:B------:R-:W-:-:S13]  /*0380*/  PLOP3.LUT P1, PT, P1, P2, PT, 0x2f, 0xf2 ;  /* 0x0000000000f2781c */ /* 0x000fda0000f24577 */
[----:B------:R-:W-:Y:S05]  /*0390*/  @P1 BRA `(.L_x_6) ;  /* 0x0000000400181947 */ /* 0x000fea0003800000 */
[----:B------:R-:W-:-:S04]  /*03a0*/  LOP3.LUT P1, RZ, R8, 0x7fffffff, RZ, 0xc0, !PT ;  /* 0x7fffffff08ff7812 */ /* 0x000fc8000782c0ff */
[----:B------:R-:W-:-:S13]  /*03b0*/  PLOP3.LUT P0, PT, P0, P1, PT, 0x2f, 0xf2 ;  /* 0x0000000000f2781c */ /* 0x000fda0000702577 */
[----:B------:R-:W-:Y:S05]  /*03c0*/  @P0 BRA `(.L_x_7) ;  /* 0x0000000400000947 */ /* 0x000fea0003800000 */
[----:B------:R-:W-:Y:S02]  /*03d0*/  ISETP.GE.AND P0, PT, R10, RZ, PT ;  /* 0x000000ff0a00720c */ /* 0x000fe40003f06270 */
[----:B------:R-:W-:-:S11]  /*03e0*/  ISETP.GE.AND P1, PT, R11, RZ, PT ;  /* 0x000000ff0b00720c */ /* 0x000fd60003f26270 */
[----:B------:R-:W-:Y:S02]  /*03f0*/  @P0 IMAD.MOV.U32 R9, RZ, RZ, RZ ;  /* 0x000000ffff090224 */ /* 0x000fe400078e00ff */
[----:B------:R-:W-:Y:S01]  /*0400*/  @!P0 FFMA R7, R0, 1.84467440737095516160e+19, RZ ;  /* 0x5f80000000078823 */ /* 0x000fe200000000ff */
[----:B------:R-:W-:Y:S02]  /*0410*/  @!P0 IMAD.MOV.U32 R9, RZ, RZ, -0x40 ;  /* 0xffffffc0ff098424 */ /* 0x000fe400078e00ff */
[----:B------:R-:W-:Y:S02]  /*0420*/  @!P1 FFMA R8, R3, 1.84467440737095516160e+19, RZ ;  /* 0x5f80000003089823 */ /* 0x000fe400000000ff */
[----:B------:R-:W-:-:S07]  /*0430*/  @!P1 VIADD R9, R9, 0x40 ;  /* 0x0000004009099836 */ /* 0x000fce0000000000 */
.L_x_3:
[----:B------:R-:W-:Y:S01]  /*0440*/  LEA R3, R6, 0xc0800000, 0x17 ;  /* 0xc080000006037811 */ /* 0x000fe200078eb8ff */
[----:B------:R-:W-:Y:S01]  /*0450*/  VIADD R5, R5, 0xffffff81 ;  /* 0xffffff8105057836 */ /* 0x000fe20000000000 */
[----:B------:R-:W-:Y:S03]  /*0460*/  BSSY.RECONVERGENT B2, `(.L_x_8) ;  /* 0x0000035000027945 */ /* 0x000fe60003800200 */
[----:B------:R-:W-:Y:S01]  /*0470*/  IMAD.IADD R3, R8, 0x1, -R3 ;  /* 0x0000000108037824 */ /* 0x000fe200078e0a03 */
[C---:B------:R-:W-:Y:S01]  /*0480*/  IADD3 R6, PT, PT, R5.reuse, 0x7f, -R6 ;  /* 0x0000007f05067810 */ /* 0x040fe20007ffe806 */
[----:B------:R-:W-:Y:S02]  /*0490*/  IMAD R0, R5, -0x800000, R7 ;  /* 0xff80000005007824 */ /* 0x000fe400078e0207 */
[----:B------:R-:W0:Y:S01]  /*04a0*/  MUFU.RCP R8, R3 ;  /* 0x0000000300087308 */ /* 0x000e220000001000 */
[----:B------:R-:W-:Y:S01]  /*04b0*/  FADD.FTZ R11, -R3, -RZ ;  /* 0x800000ff030b7221 */ /* 0x000fe20000010100 */
[----:B------:R-:W-:-:S03]  /*04c0*/  IMAD.IADD R6, R6, 0x1, R9 ;  /* 0x0000000106067824 */ /* 0x000fc600078e0209 */
[----:B0-----:R-:W-:-:S04]  /*04d0*/  FFMA R13, R8, R11, 1 ;  /* 0x3f800000080d7423 */ /* 0x001fc8000000000b */
[----:B------:R-:W-:-:S04]  /*04e0*/  FFMA R10, R8, R13, R8 ;  /* 0x0000000d080a7223 */ /* 0x000fc80000000008 */
[----:B------:R-:W-:-:S04]  /*04f0*/  FFMA R7, R0, R10, RZ ;  /* 0x0000000a00077223 */ /* 0x000fc800000000ff */
[----:B------:R-:W-:-:S04]  /*0500*/  FFMA R8, R11, R7, R0 ;  /* 0x000000070b087223 */ /* 0x000fc80000000000 */
[----:B------:R-:W-:-:S04]  /*0510*/  FFMA R7, R10, R8, R7 ;  /* 0x000000080a077223 */ /* 0x000fc80000000007 */
[----:B------:R-:W-:-:S04]  /*0520*/  FFMA R8, R11, R7, R0 ;  /* 0x000000070b087223 */ /* 0x000fc80000000000 */
[----:B------:R-:W-:-:S05]  /*0530*/  FFMA R0, R10, R8, R7 ;  /* 0x000000080a007223 */ /* 0x000fca0000000007 */
[----:B------:R-:W-:-:S04]  /*0540*/  SHF.R.U32.HI R3, RZ, 0x17, R0 ;  /* 0x00000017ff037819 */ /* 0x000fc80000011600 */
[----:B------:R-:W-:-:S05]  /*0550*/  LOP3.LUT R3, R3, 0xff, RZ, 0xc0, !PT ;  /* 0x000000ff03037812 */ /* 0x000fca00078ec0ff */
[----:B------:R-:W-:-:S04]  /*0560*/  IMAD.IADD R9, R3, 0x1, R6 ;  /* 0x0000000103097824 */ /* 0x000fc800078e0206 */
[----:B------:R-:W-:-:S05]  /*0570*/  VIADD R3, R9, 0xffffffff ;  /* 0xffffffff09037836 */ /* 0x000fca0000000000 */
[----:B------:R-:W-:-:S13]  /*0580*/  ISETP.GE.U32.AND P0, PT, R3, 0xfe, PT ;  /* 0x000000fe0300780c */ /* 0x000fda0003f06070 */
[----:B------:R-:W-:Y:S05]  /*0590*/  @!P0 BRA `(.L_x_9) ;  /* 0x0000000000808947 */ /* 0x000fea0003800000 */
[----:B------:R-:W-:-:S13]  /*05a0*/  ISETP.GT.AND P0, PT, R9, 0xfe, PT ;  /* 0x000000fe0900780c */ /* 0x000fda0003f04270 */
[----:B------:R-:W-:Y:S05]  /*05b0*/  @P0 BRA `(.L_x_10) ;  /* 0x00000000006c0947 */ /* 0x000fea0003800000 */
[----:B------:R-:W-:-:S13]  /*05c0*/  ISETP.GE.AND P0, PT, R9, 0x1, PT ;  /* 0x000000010900780c */ /* 0x000fda0003f06270 */
[----:B------:R-:W-:Y:S05]  /*05d0*/  @P0 BRA `(.L_x_11) ;  /* 0x0000000000740947 */ /* 0x000fea0003800000 */
[----:B------:R-:W-:Y:S02]  /*05e0*/  ISETP.GE.AND P0, PT, R9, -0x18, PT ;  /* 0xffffffe80900780c */ /* 0x000fe40003f06270 */
[----:B------:R-:W-:-:S11]  /*05f0*/  LOP3.LUT R0, R0, 0x80000000, RZ, 0xc0, !PT ;  /* 0x8000000000007812 */ /* 0x000fd600078ec0ff */
[----:B------:R-:W-:Y:S05]  /*0600*/  @!P0 BRA `(.L_x_11) ;  /* 0x0000000000688947 */ /* 0x000fea0003800000 */
[CCC-:B------:R-:W-:Y:S01]  /*0610*/  FFMA.RZ R3, R10.reuse, R8.reuse, R7.reuse ;  /* 0x000000080a037223 */ /* 0x1c0fe2000000c007 */
[CCC-:B------:R-:W-:Y:S01]  /*0620*/  FFMA.RM R6, R10.reuse, R8.reuse, R7.reuse ;  /* 0x000000080a067223 */ /* 0x1c0fe20000004007 */
[C---:B------:R-:W-:Y:S02]  /*0630*/  ISETP.NE.AND P2, PT, R9.reuse, RZ, PT ;  /* 0x000000ff0900720c */ /* 0x040fe40003f45270 */
[----:B------:R-:W-:Y:S02]  /*0640*/  ISETP.NE.AND P1, PT, R9, RZ, PT ;  /* 0x000000ff0900720c */ /* 0x000fe40003f25270 */
[----:B------:R-:W-:Y:S01]  /*0650*/  LOP3.LUT R5, R3, 0x7fffff, RZ, 0xc0, !PT ;  /* 0x007fffff03057812 */ /* 0x000fe200078ec0ff */
[----:B------:R-:W-:Y:S01]  /*0660*/  FFMA.RP R3, R10, R8, R7 ;  /* 0x000000080a037223 */ /* 0x000fe20000008007 */
[----:B------:R-:W-:Y:S02]  /*0670*/  VIADD R8, R9, 0x20 ;  /* 0x0000002009087836 */ /* 0x000fe40000000000 */
[----:B------:R-:W-:Y:S01]  /*0680*/  LOP3.LUT R5, R5, 0x800000, RZ, 0xfc, !PT ;  /* 0x0080000005057812 */ /* 0x000fe200078efcff */
[----:B------:R-:W-:Y:S01]  /*0690*/  IMAD.MOV R7, RZ, RZ, -R9 ;  /* 0x000000ffff077224 */ /* 0x000fe200078e0a09 */
[----:B------:R-:W-:-:S02]  /*06a0*/  FSETP.NEU.FTZ.AND P0, PT, R3, R6, PT ;  /* 0x000000060300720b */ /* 0x000fc40003f1d000 */
[----:B------:R-:W-:Y:S02]  /*06b0*/  SHF.L.U32 R8, R5, R8, RZ ;  /* 0x0000000805087219 */ /* 0x000fe400000006ff */
[----:B------:R-:W-:Y:S02]  /*06c0*/  SEL R6, R7, RZ, P2 ;  /* 0x000000ff07067207 */ /* 0x000fe40001000000 */
[----:B------:R-:W-:Y:S02]  /*06d0*/  ISETP.NE.AND P1, PT, R8, RZ, P1 ;  /* 0x000000ff0800720c */ /* 0x000fe40000f25270 */
[----:B------:R-:W-:Y:S02]  /*06e0*/  SHF.R.U32.HI R6, RZ, R6, R5 ;  /* 0x00000006ff067219 */ /* 0x000fe40000011605 */
[----:B------:R-:W-:Y:S02]  /*06f0*/  PLOP3.LUT P0, PT, P0, P1, PT, 0xf8, 0x8f ;  /* 0x00000000008f781c */ /* 0x000fe40000703f70 */
[----:B------:R-:W-:-:S02]  /*0700*/  SHF.R.U32.HI R8, RZ, 0x1, R6 ;  /* 0x00000001ff087819 */ /* 0x000fc40000011606 */
[----:B------:R-:W-:-:S04]  /*0710*/  SEL R3, RZ, 0x1, !P0 ;  /* 0x00000001ff037807 */ /* 0x000fc80004000000 */
[----:B------:R-:W-:-:S04]  /*0720*/  LOP3.LUT R3, R3, 0x1, R8, 0xf8, !PT ;  /* 0x0000000103037812 */ /* 0x000fc800078ef808 */
[----:B------:R-:W-:-:S05]  /*0730*/  LOP3.LUT R3, R3, R6, RZ, 0xc0, !PT ;  /* 0x0000000603037212 */ /* 0x000fca00078ec0ff */
[----:B------:R-:W-:-:S05]  /*0740*/  IMAD.IADD R3, R8, 0x1, R3 ;  /* 0x0000000108037824 */ /* 0x000fca00078e0203 */
[----:B------:R-:W-:Y:S01]  /*0750*/  LOP3.LUT R0, R3, R0, RZ, 0xfc, !PT ;  /* 0x0000000003007212 */ /* 0x000fe200078efcff */
[----:B------:R-:W-:Y:S06]  /*0760*/  BRA `(.L_x_11) ;  /* 0x0000000000107947 */ /* 0x000fec0003800000 */
.L_x_10:
[----:B------:R-:W-:-:S04]  /*0770*/  LOP3.LUT R0, R0, 0x80000000, RZ, 0xc0, !PT ;  /* 0x8000000000007812 */ /* 0x000fc800078ec0ff */
[----:B------:R-:W-:Y:S01]  /*0780*/  LOP3.LUT R0, R0, 0x7f800000, RZ, 0xfc, !PT ;  /* 0x7f80000000007812 */ /* 0x000fe200078efcff */
[----:B------:R-:W-:Y:S06]  /*0790*/  BRA `(.L_x_11) ;  /* 0x0000000000047947 */ /* 0x000fec0003800000 */
.L_x_9:
[----:B------:R-:W-:-:S07]  /*07a0*/  IMAD R0, R6, 0x800000, R0 ;  /* 0x0080000006007824 */ /* 0x000fce00078e0200 */
.L_x_11:
[----:B------:R-:W-:Y:S05]  /*07b0*/  BSYNC.RECONVERGENT B2 ;  /* 0x0000000000027941 */ /* 0x000fea0003800200 */
.L_x_8:
[----:B------:R-:W-:Y:S05]  /*07c0*/  BRA `(.L_x_12) ;  /* 0x0000000000207947 */ /* 0x000fea0003800000 */
.L_x_7:
[----:B------:R-:W-:-:S04]  /*07d0*/  LOP3.LUT R0, R8, 0x80000000, R7, 0x48, !PT ;  /* 0x8000000008007812 */ /* 0x000fc800078e4807 */
[----:B------:R-:W-:Y:S01]  /*07e0*/  LOP3.LUT R0, R0, 0x7f800000, RZ, 0xfc, !PT ;  /* 0x7f80000000007812 */ /* 0x000fe200078efcff */
[----:B------:R-:W-:Y:S06]  /*07f0*/  BRA `(.L_x_12) ;  /* 0x0000000000147947 */ /* 0x000fec0003800000 */
.L_x_6:
[----:B------:R-:W-:Y:S01]  /*0800*/  LOP3.LUT R0, R8, 0x80000000, R7, 0x48, !PT ;  /* 0x8000000008007812 */ /* 0x000fe200078e4807 */
[----:B------:R-:W-:Y:S06]  /*0810*/  BRA `(.L_x_12) ;  /* 0x00000000000c7947 */ /* 0x000fec0003800000 */
.L_x_5:
[----:B------:R-:W0:Y:S01]  /*0820*/  MUFU.RSQ R0, -QNAN ;  /* 0xffc0000000007908 */ /* 0x000e220000001400 */
[----:B------:R-:W-:Y:S05]  /*0830*/  BRA `(.L_x_12) ;  /* 0x0000000000047947 */ /* 0x000fea0003800000 */
.L_x_4:
[----:B------:R-:W-:-:S07]  /*0840*/  FADD.FTZ R0, R0, R3 ;  /* 0x0000000300007221 */ /* 0x000fce0000010000 */
.L_x_12:
[----:B------:R-:W-:Y:S05]  /*0850*/  BSYNC.RECONVERGENT B1 ;  /* 0x0000000000017941 */ /* 0x000fea0003800200 */
.L_x_2:
[----:B------:R-:W-:-:S04]  /*0860*/  IMAD.MOV.U32 R5, RZ, RZ, 0x0 ;  /* 0x00000000ff057424 */ /* 0x000fc800078e00ff */
[----:B0-----:R-:W-:Y:S05]  /*0870*/  RET.REL.NODEC R4 `(_Z10div_kerneliPKfS0_Pf) ;  /* 0xfffffff404e07950 */ /* 0x001fea0003c3ffff */
.L_x_13:
[----:B------:R-:W-:-:S00]  /*0880*/  BRA `(.L_x_13) ;  /* 0xfffffffc00fc7947 */ /* 0x000fc0000383ffff */
[----:B------:R-:W-:-:S00]  /*0890*/  NOP ;  /* 0x0000000000007918 */ /* 0x000fc00000000000 */
        /* <DEDUP_REMOVED lines=14> */
.L_x_14:


//--------------------- .nv.shared.reserved.0     --------------------------
	.section	.nv.shared.reserved.0,"aw",@nobits
	.weak		__nv_reservedSMEM_offset_0_alias
	.size		__nv_reservedSMEM_offset_0_alias, 0, 64
	.other		__nv_reservedSMEM_offset_0_alias,@"STO_CUDA_RESERVED_SHARED STV_DEFAULT"
__nv_reservedSMEM_offset_0_alias:
	.zero		0
	.zero		64


//--------------------- .nv.constant0._Z10div_kerneliPKfS0_Pf --------------------------
	.section	.nv.constant0._Z10div_kerneliPKfS0_Pf,"a",@progbits
	.sectionflags	@""
	.align	4
.nv.constant0._Z10div_kerneliPKfS0_Pf:
	.zero		928


//--------------------- SYMBOLS --------------------------

	.type		.nv.reservedSmem.offset0,@object
	.size		.nv.reservedSmem.offset0,0x4
